//
// Generated by NVIDIA NVVM Compiler
//
// Compiler Build ID: CL-36424714
// Cuda compilation tools, release 13.0, V13.0.88
// Based on NVVM 20.0.0
//

.version 9.0
.target sm_100
.address_size 64

	// .globl	_Z4kBFSPiPmPhi
.global .align 8 .u64 d_visited;
.const .align 4 .u32 bits_per_edge;
.const .align 8 .u64 vertex_cnt;
.const .align 8 .u64 alist_bits;

.visible .entry _Z4kBFSPiPmPhi(
	.param .u64 .ptr .align 1 _Z4kBFSPiPmPhi_param_0,
	.param .u64 .ptr .align 1 _Z4kBFSPiPmPhi_param_1,
	.param .u64 .ptr .align 1 _Z4kBFSPiPmPhi_param_2,
	.param .u32 _Z4kBFSPiPmPhi_param_3
)
{
	.local .align 8 .b8 	__local_depot0[8];
	.reg .b64 	%SP;
	.reg .b64 	%SPL;
	.reg .pred 	%p<9>;
	.reg .b16 	%rs<2>;
	.reg .b32 	%r<12>;
	.reg .b64 	%rd<51>;

	mov.u64 	%SPL, __local_depot0;
	ld.param.u64 	%rd25, [_Z4kBFSPiPmPhi_param_0];
	ld.param.u64 	%rd23, [_Z4kBFSPiPmPhi_param_1];
	ld.param.u64 	%rd24, [_Z4kBFSPiPmPhi_param_2];
	ld.param.u32 	%r2, [_Z4kBFSPiPmPhi_param_3];
	cvta.to.global.u64 	%rd1, %rd25;
	add.u64 	%rd2, %SPL, 0;
	mov.u32 	%r3, %ctaid.x;
	mov.u32 	%r4, %ntid.x;
	mov.u32 	%r5, %tid.x;
	mad.lo.s32 	%r6, %r3, %r4, %r5;
	cvt.s64.s32 	%rd3, %r6;
	ld.const.u64 	%rd4, [vertex_cnt];
	setp.le.u64 	%p1, %rd4, %rd3;
	@%p1 bra 	$L__BB0_14;
	shl.b64 	%rd27, %rd3, 2;
	add.s64 	%rd28, %rd1, %rd27;
	ld.global.u32 	%r7, [%rd28];
	setp.ne.s32 	%p2, %r7, %r2;
	@%p2 bra 	$L__BB0_14;
	cvta.to.global.u64 	%rd29, %rd23;
	shl.b64 	%rd30, %rd3, 3;
	add.s64 	%rd5, %rd29, %rd30;
	ld.global.u64 	%rd48, [%rd5];
	add.s64 	%rd31, %rd4, -1;
	setp.le.u64 	%p3, %rd31, %rd3;
	@%p3 bra 	$L__BB0_4;
	ld.global.u64 	%rd47, [%rd5+8];
	bra.uni 	$L__BB0_5;
$L__BB0_4:
	ld.const.u64 	%rd47, [alist_bits];
$L__BB0_5:
	setp.eq.s64 	%p4, %rd48, %rd47;
	@%p4 bra 	$L__BB0_14;
	ld.const.u32 	%r8, [bits_per_edge];
	cvt.s64.s32 	%rd10, %r8;
	add.s64 	%rd11, %rd10, -1;
	mov.b64 	%rd32, -1;
	shl.b64 	%rd33, %rd32, %r8;
	not.b64 	%rd12, %rd33;
	add.s32 	%r1, %r2, 1;
	cvta.to.global.u64 	%rd13, %rd24;
$L__BB0_7:
	shr.u64 	%rd15, %rd48, 3;
	add.s64 	%rd35, %rd48, %rd11;
	shr.u64 	%rd36, %rd35, 3;
	sub.s64 	%rd37, %rd36, %rd15;
	add.s64 	%rd16, %rd37, 1;
	setp.eq.s64 	%p5, %rd16, 0;
	@%p5 bra 	$L__BB0_11;
	add.s64 	%rd17, %rd13, %rd15;
	mov.b64 	%rd49, 0;
$L__BB0_9:
	add.s64 	%rd39, %rd17, %rd49;
	ld.global.u8 	%rs1, [%rd39];
	add.s64 	%rd40, %rd2, %rd49;
	st.local.u8 	[%rd40], %rs1;
	add.s64 	%rd49, %rd49, 1;
	setp.lt.u64 	%p6, %rd49, %rd16;
	@%p6 bra 	$L__BB0_9;
	ld.local.u64 	%rd50, [%rd2];
$L__BB0_11:
	cvt.u32.u64 	%r9, %rd48;
	and.b32  	%r10, %r9, 7;
	shr.u64 	%rd41, %rd50, %r10;
	and.b64  	%rd42, %rd41, %rd12;
	add.s64 	%rd48, %rd48, %rd10;
	shl.b64 	%rd43, %rd42, 1;
	and.b64  	%rd44, %rd43, -4;
	add.s64 	%rd45, %rd1, %rd44;
	atom.relaxed.global.cas.b32 	%r11, [%rd45], 0, %r1;
	setp.ne.s32 	%p7, %r11, 0;
	@%p7 bra 	$L__BB0_13;
	atom.global.add.u64 	%rd46, [d_visited], 1;
$L__BB0_13:
	setp.eq.s64 	%p8, %rd48, %rd47;
	@%p8 bra 	$L__BB0_14;
	bra.uni 	$L__BB0_7;
$L__BB0_14:
	ret;

}


// ===== COMPILED SASS (sm_100) =====

	.target	sm_100

	.elftype	@"ET_EXEC"


//--------------------- .note.nv.tkinfo           --------------------------
	.section	.note.nv.tkinfo,"",@"SHT_NOTE"
	.sectionflags	@"SHF_NOTE_NV_TKINFO"
	.tkinfo
        /*0018*/ 	.word	0x00000002
        /*0030*/ 	.string	""
        /*0030*/ 	.string	"ptxas"
        /*0030*/ 	.string	"Cuda compilation tools, release 13.0, V13.0.88"
        /*0030*/ 	.string	"Build cuda_13.0.r13.0/compiler.36424714_0"
        /*0030*/ 	.string	"-arch sm_100 -m 64 "



//--------------------- .note.nv.cuinfo           --------------------------
	.section	.note.nv.cuinfo,"",@"SHT_NOTE"
	.sectionflags	@"SHF_NOTE_NV_CUINFO"
        /*0018*/ 	.short	0x0002
        /*001a*/ 	.short	0x0064
        /*001c*/ 	.short	0x0082
	.zero		2


//--------------------- .nv.info                  --------------------------
	.section	.nv.info,"",@"SHT_CUDA_INFO"
	.align	4


	//----- nvinfo : EIATTR_REGCOUNT
	.align		4
        /*0000*/ 	.byte	0x04, 0x2f
        /*0002*/ 	.short	(.L_5 - .L_4)
	.align		4
.L_4:
        /*0004*/ 	.word	index@(_Z4kBFSPiPmPhi)
        /*0008*/ 	.word	0x00000018


	//----- nvinfo : EIATTR_FRAME_SIZE
	.align		4
.L_5:
        /*000c*/ 	.byte	0x04, 0x11
        /*000e*/ 	.short	(.L_7 - .L_6)
	.align		4
.L_6:
        /*0010*/ 	.word	index@(_Z4kBFSPiPmPhi)
        /*0014*/ 	.word	0x00000008


	//----- nvinfo : EIATTR_MIN_STACK_SIZE
	.align		4
.L_7:
        /*0018*/ 	.byte	0x04, 0x12
        /*001a*/ 	.short	(.L_9 - .L_8)
	.align		4
.L_8:
        /*001c*/ 	.word	index@(_Z4kBFSPiPmPhi)
        /*0020*/ 	.word	0x00000008
.L_9:


//--------------------- .nv.compat                --------------------------
	.section	.nv.compat,"",@"SHT_CUDA_COMPAT_INFO"
	.align	4
        /*0000*/ 	.byte	0x02, 0x09, 0x00, 0x00, 0x02, 0x02, 0x01, 0x00, 0x02, 0x05, 0x05, 0x00, 0x03, 0x07, 0x01, 0x01
        /*0010*/ 	.byte	0x02, 0x03, 0x00, 0x00, 0x02, 0x06, 0x01, 0x00, 0x04, 0x0b, 0x08, 0x00, 0x09, 0x00, 0x00, 0x00
        /*0020*/ 	.byte	0x00, 0x00, 0x00, 0x00


//--------------------- .nv.info._Z4kBFSPiPmPhi   --------------------------
	.section	.nv.info._Z4kBFSPiPmPhi,"",@"SHT_CUDA_INFO"
	.sectionflags	@""
	.align	4


	//----- nvinfo : EIATTR_CUDA_API_VERSION
	.align		4
        /*0000*/ 	.byte	0x04, 0x37
        /*0002*/ 	.short	(.L_11 - .L_10)
.L_10:
        /*0004*/ 	.word	0x00000082


	//----- nvinfo : EIATTR_KPARAM_INFO
	.align		4
.L_11:
        /*0008*/ 	.byte	0x04, 0x17
        /*000a*/ 	.short	(.L_13 - .L_12)
.L_12:
        /*000c*/ 	.word	0x00000000
        /*0010*/ 	.short	0x0003
        /*0012*/ 	.short	0x0018
        /*0014*/ 	.byte	0x00, 0xf0, 0x11, 0x00


	//----- nvinfo : EIATTR_KPARAM_INFO
	.align		4
.L_13:
        /*0018*/ 	.byte	0x04, 0x17
        /*001a*/ 	.short	(.L_15 - .L_14)
.L_14:
        /*001c*/ 	.word	0x00000000
        /*0020*/ 	.short	0x0002
        /*0022*/ 	.short	0x0010
        /*0024*/ 	.byte	0x00, 0xf5, 0x21, 0x00


	//----- nvinfo : EIATTR_KPARAM_INFO
	.align		4
.L_15:
        /*0028*/ 	.byte	0x04, 0x17
        /*002a*/ 	.short	(.L_17 - .L_16)
.L_16:
        /*002c*/ 	.word	0x00000000
        /*0030*/ 	.short	0x0001
        /*0032*/ 	.short	0x0008
        /*0034*/ 	.byte	0x00, 0xf5, 0x21, 0x00


	//----- nvinfo : EIATTR_KPARAM_INFO
	.align		4
.L_17:
        /*0038*/ 	.byte	0x04, 0x17
        /*003a*/ 	.short	(.L_19 - .L_18)
.L_18:
        /*003c*/ 	.word	0x00000000
        /*0040*/ 	.short	0x0000
        /*0042*/ 	.short	0x0000
        /*0044*/ 	.byte	0x00, 0xf5, 0x21, 0x00


	//----- nvinfo : EIATTR_SPARSE_MMA_MASK
	.align		4
.L_19:
        /*0048*/ 	.byte	0x03, 0x50
        /*004a*/ 	.short	0x0000


	//----- nvinfo : EIATTR_MAXREG_COUNT
	.align		4
        /*004c*/ 	.byte	0x03, 0x1b
        /*004e*/ 	.short	0x00ff


	//----- nvinfo : EIATTR_MERCURY_ISA_VERSION
	.align		4
        /*0050*/ 	.byte	0x03, 0x5f
        /*0052*/ 	.short	0x0101


	//----- nvinfo : EIATTR_INT_WARP_WIDE_INSTR_OFFSETS
	.align		4
        /*0054*/ 	.byte	0x04, 0x31
        /*0056*/ 	.short	(.L_21 - .L_20)


	//   ....[0]....
.L_20:
        /*0058*/ 	.word	0x00000900


	//----- nvinfo : EIATTR_VRC_CTA_INIT_COUNT
	.align		4
.L_21:
        /*005c*/ 	.byte	0x02, 0x4a
	.zero		1
	.zero		1


	//----- nvinfo : EIATTR_EXIT_INSTR_OFFSETS
	.align		4
        /*0060*/ 	.byte	0x04, 0x1c
        /*0062*/ 	.short	(.L_23 - .L_22)


	//   ....[0]....
.L_22:
        /*0064*/ 	.word	0x000000a0


	//   ....[1]....
        /*0068*/ 	.word	0x00000120


	//   ....[2]....
        /*006c*/ 	.word	0x00000200


	//   ....[3]....
        /*0070*/ 	.word	0x000009c0


	//----- nvinfo : EIATTR_CRS_STACK_SIZE
	.align		4
.L_23:
        /*0074*/ 	.byte	0x04, 0x1e
        /*0076*/ 	.short	(.L_25 - .L_24)
.L_24:
        /*0078*/ 	.word	0x00000000


	//----- nvinfo : EIATTR_CBANK_PARAM_SIZE
	.align		4
.L_25:
        /*007c*/ 	.byte	0x03, 0x19
        /*007e*/ 	.short	0x001c


	//----- nvinfo : EIATTR_PARAM_CBANK
	.align		4
        /*0080*/ 	.byte	0x04, 0x0a
        /*0082*/ 	.short	(.L_27 - .L_26)
	.align		4
.L_26:
        /*0084*/ 	.word	index@(.nv.constant0._Z4kBFSPiPmPhi)
        /*0088*/ 	.short	0x0380
        /*008a*/ 	.short	0x001c


	//----- nvinfo : EIATTR_SW_WAR
	.align		4
.L_27:
        /*008c*/ 	.byte	0x04, 0x36
        /*008e*/ 	.short	(.L_29 - .L_28)
.L_28:
        /*0090*/ 	.word	0x00000008
.L_29:


//--------------------- .nv.callgraph             --------------------------
	.section	.nv.callgraph,"",@"SHT_CUDA_CALLGRAPH"
	.align	4
	.sectionentsize	8
	.align		4
        /*0000*/ 	.word	0x00000000
	.align		4
        /*0004*/ 	.word	0xffffffff
	.align		4
        /*0008*/ 	.word	0x00000000
	.align		4
        /*000c*/ 	.word	0xfffffffe
	.align		4
        /*0010*/ 	.word	0x00000000
	.align		4
        /*0014*/ 	.word	0xfffffffd
	.align		4
        /*0018*/ 	.word	0x00000000
	.align		4
        /*001c*/ 	.word	0xfffffffc


//--------------------- .nv.constant4             --------------------------
	.section	.nv.constant4,"a",@progbits
	.align	8
	.align		8
.nv.constant4:
        /*0000*/ 	.dword	d_visited


//--------------------- .nv.constant3             --------------------------
	.section	.nv.constant3,"a",@progbits
	.align	8
.nv.constant3:
	.type		bits_per_edge,@object
	.size		bits_per_edge,(.L_1 - bits_per_edge)
bits_per_edge:
	.zero		4
.L_1:
	.zero		4
	.type		vertex_cnt,@object
	.size		vertex_cnt,(alist_bits - vertex_cnt)
vertex_cnt:
	.zero		8
	.type		alist_bits,@object
	.size		alist_bits,(.L_3 - alist_bits)
alist_bits:
	.zero		8
.L_3:


//--------------------- .text._Z4kBFSPiPmPhi      --------------------------
	.section	.text._Z4kBFSPiPmPhi,"ax",@progbits
	.align	128
        .global         _Z4kBFSPiPmPhi
        .type           _Z4kBFSPiPmPhi,@function
        .size           _Z4kBFSPiPmPhi,(.L_x_9 - _Z4kBFSPiPmPhi)
        .other          _Z4kBFSPiPmPhi,@"STO_CUDA_ENTRY STV_DEFAULT"
_Z4kBFSPiPmPhi:
.text._Z4kBFSPiPmPhi:
[----:B------:R-:W0:Y:S01]  /*0000*/  LDC R1, c[0x0][0x37c] ;  /* 0x0000df00ff017b82 */ /* 0x000e220000000800 */
[----:B------:R-:W1:Y:S07]  /*0010*/  S2R R3, SR_TID.X ;  /* 0x0000000000037919 */ /* 0x000e6e0000002100 */
[----:B------:R-:W1:Y:S01]  /*0020*/  S2UR UR4, SR_CTAID.X ;  /* 0x00000000000479c3 */ /* 0x000e620000002500 */
[----:B------:R-:W2:Y:S01]  /*0030*/  LDCU.64 UR6, c[0x3][0x8] ;  /* 0x00c00100ff0677ac */ /* 0x000ea20008000a00 */
[----:B0-----:R-:W-:-:S06]  /*0040*/  VIADD R1, R1, 0xfffffff8 ;  /* 0xfffffff801017836 */ /* 0x001fcc0000000000 */
[----:B------:R-:W1:Y:S02]  /*0050*/  LDC R0, c[0x0][0x360] ;  /* 0x0000d800ff007b82 */ /* 0x000e640000000800 */
[----:B-1----:R-:W-:-:S05]  /*0060*/  IMAD R0, R0, UR4, R3 ;  /* 0x0000000400007c24 */ /* 0x002fca000f8e0203 */
[----:B--2---:R-:W-:Y:S02]  /*0070*/  ISETP.GE.U32.AND P0, PT, R0, UR6, PT ;  /* 0x0000000600007c0c */ /* 0x004fe4000bf06070 */
[----:B------:R-:W-:-:S04]  /*0080*/  SHF.R.S32.HI R5, RZ, 0x1f, R0 ;  /* 0x0000001fff057819 */ /* 0x000fc80000011400 */
[----:B------:R-:W-:-:S13]  /*0090*/  ISETP.GE.U32.AND.EX P0, PT, R5, UR7, PT, P0 ;  /* 0x0000000705007c0c */ /* 0x000fda000bf06100 */
[----:B------:R-:W-:Y:S05]  /*00a0*/  @P0 EXIT ;  /* 0x000000000000094d */ /* 0x000fea0003800000 */
[----:B------:R-:W0:Y:S01]  /*00b0*/  LDCU.64 UR4, c[0x0][0x380] ;  /* 0x00007000ff0477ac */ /* 0x000e220008000a00 */
[----:B------:R-:W1:Y:S01]  /*00c0*/  LDC R9, c[0x0][0x398] ;  /* 0x0000e600ff097b82 */ /* 0x000e620000000800 */
[----:B------:R-:W2:Y:S01]  /*00d0*/  LDCU.64 UR10, c[0x0][0x358] ;  /* 0x00006b00ff0a77ac */ /* 0x000ea20008000a00 */
[----:B0-----:R-:W-:-:S04]  /*00e0*/  LEA R2, P0, R0, UR4, 0x2 ;  /* 0x0000000400027c11 */ /* 0x001fc8000f8010ff */
[----:B------:R-:W-:-:S05]  /*00f0*/  LEA.HI.X R3, R0, UR5, R5, 0x2, P0 ;  /* 0x0000000500037c11 */ /* 0x000fca00080f1405 */
[----:B--2---:R-:W1:Y:S02]  /*0100*/  LDG.E R2, desc[UR10][R2.64] ;  /* 0x0000000a02027981 */ /* 0x004e64000c1e1900 */
[----:B-1----:R-:W-:-:S13]  /*0110*/  ISETP.NE.AND P0, PT, R2, R9, PT ;  /* 0x000000090200720c */ /* 0x002fda0003f05270 */
[----:B------:R-:W-:Y:S05]  /*0120*/  @P0 EXIT ;  /* 0x000000000000094d */ /* 0x000fea0003800000 */
[----:B------:R-:W-:Y:S01]  /*0130*/  UIADD3 UR4, UP0, UPT, UR6, -0x1, URZ ;  /* 0xffffffff06047890 */ /* 0x000fe2000ff1e0ff */
[----:B------:R-:W0:Y:S03]  /*0140*/  LDCU.64 UR8, c[0x0][0x388] ;  /* 0x00007100ff0877ac */ /* 0x000e260008000a00 */
[----:B------:R-:W-:Y:S02]  /*0150*/  UIADD3.X UR5, UPT, UPT, UR7, -0x1, URZ, UP0, !UPT ;  /* 0xffffffff07057890 */ /* 0x000fe400087fe4ff */
[----:B------:R-:W-:-:S04]  /*0160*/  ISETP.LT.U32.AND P0, PT, R0, UR4, PT ;  /* 0x0000000400007c0c */ /* 0x000fc8000bf01070 */
[----:B------:R-:W-:-:S05]  /*0170*/  IMAD.U32 R2, RZ, RZ, UR5 ;  /* 0x00000005ff027e24 */ /* 0x000fca000f8e00ff */
[----:B------:R-:W-:Y:S02]  /*0180*/  ISETP.GT.U32.AND.EX P0, PT, R2, R5, PT, P0 ;  /* 0x000000050200720c */ /* 0x000fe40003f04100 */
[----:B0-----:R-:W-:-:S04]  /*0190*/  LEA R6, P1, R0, UR8, 0x3 ;  /* 0x0000000800067c11 */ /* 0x001fc8000f8218ff */
[----:B------:R-:W-:-:S05]  /*01a0*/  LEA.HI.X R7, R0, UR9, R5, 0x3, P1 ;  /* 0x0000000900077c11 */ /* 0x000fca00088f1c05 */
[----:B------:R-:W2:Y:S04]  /*01b0*/  LDG.E.64 R4, desc[UR10][R6.64] ;  /* 0x0000000a06047981 */ /* 0x000ea8000c1e1b00 */
[----:B------:R-:W2:Y:S01]  /*01c0*/  @P0 LDG.E.64 R2, desc[UR10][R6.64+0x8] ;  /* 0x0000080a06020981 */ /* 0x000ea2000c1e1b00 */
[----:B------:R-:W2:Y:S02]  /*01d0*/  @!P0 LDC.64 R2, c[0x3][0x10] ;  /* 0x00c00400ff028b82 */ /* 0x000ea40000000a00 */
[----:B--2---:R-:W-:-:S04]  /*01e0*/  ISETP.NE.U32.AND P0, PT, R4, R2, PT ;  /* 0x000000020400720c */ /* 0x004fc80003f05070 */
[----:B------:R-:W-:-:S13]  /*01f0*/  ISETP.NE.AND.EX P0, PT, R5, R3, PT, P0 ;  /* 0x000000030500720c */ /* 0x000fda0003f05300 */
[----:B------:R-:W-:Y:S05]  /*0200*/  @!P0 EXIT ;  /* 0x000000000000894d */ /* 0x000fea0003800000 */
[----:B------:R-:W0:Y:S01]  /*0210*/  LDCU UR8, c[0x3][URZ] ;  /* 0x00c00000ff0877ac */ /* 0x000e220008000800 */
[----:B------:R-:W-:Y:S01]  /*0220*/  VIADD R7, R9, 0x1 ;  /* 0x0000000109077836 */ /* 0x000fe20000000000 */
[----:B------:R-:W-:Y:S01]  /*0230*/  UMOV UR4, 0xffffffff ;  /* 0xffffffff00047882 */ /* 0x000fe20000000000 */
[----:B0-----:R-:W-:Y:S02]  /*0240*/  USHF.R.S32.HI UR9, URZ, 0x1f, UR8 ;  /* 0x0000001fff097899 */ /* 0x001fe40008011408 */
[----:B------:R-:W-:Y:S02]  /*0250*/  UIADD3 UR13, UP0, UPT, UR8, -0x1, URZ ;  /* 0xffffffff080d7890 */ /* 0x000fe4000ff1e0ff */
[----:B------:R-:W-:Y:S02]  /*0260*/  USHF.L.U64.HI UR12, UR4, UR8, 0xffffffff ;  /* 0xffffffff040c7499 */ /* 0x000fe40008010208 */
[----:B------:R-:W-:Y:S02]  /*0270*/  USHF.L.U32 UR8, UR4, UR8, URZ ;  /* 0x0000000804087299 */ /* 0x000fe400080006ff */
[----:B------:R-:W-:-:S12]  /*0280*/  UIADD3.X UR14, UPT, UPT, UR9, -0x1, URZ, UP0, !UPT ;  /* 0xffffffff090e7890 */ /* 0x000fd800087fe4ff */
.L_x_7:
[C---:B------:R-:W-:Y:S01]  /*0290*/  IADD3 R0, P0, PT, R4.reuse, UR13, RZ ;  /* 0x0000000d04007c10 */ /* 0x040fe2000ff1e0ff */
[----:B------:R-:W-:Y:S01]  /*02a0*/  BSSY.RECONVERGENT B0, `(.L_x_0) ;  /* 0x000004e000007945 */ /* 0x000fe20003800200 */
[--C-:B------:R-:W-:Y:S02]  /*02b0*/  SHF.R.U64 R15, R4, 0x3, R5.reuse ;  /* 0x00000003040f7819 */ /* 0x100fe40000001205 */
[----:B0-----:R-:W-:Y:S02]  /*02c0*/  IADD3.X R13, PT, PT, R5, UR14, RZ, P0, !PT ;  /* 0x0000000e050d7c10 */ /* 0x001fe400087fe4ff */
[----:B------:R-:W-:Y:S02]  /*02d0*/  SHF.R.U32.HI R8, RZ, 0x3, R5 ;  /* 0x00000003ff087819 */ /* 0x000fe40000011605 */
[----:B------:R-:W-:-:S04]  /*02e0*/  SHF.R.U64 R0, R0, 0x3, R13 ;  /* 0x0000000300007819 */ /* 0x000fc8000000120d */
[----:B------:R-:W-:-:S04]  /*02f0*/  IADD3 R12, P0, PT, R0, -R15, RZ ;  /* 0x8000000f000c7210 */ /* 0x000fc80007f1e0ff */
[----:B------:R-:W-:Y:S02]  /*0300*/  IADD3 R9, P1, PT, R12, 0x1, RZ ;  /* 0x000000010c097810 */ /* 0x000fe40007f3e0ff */
[----:B------:R-:W-:Y:S02]  /*0310*/  LEA.HI.X R16, R13, ~R8, RZ, 0x1d, P0 ;  /* 0x800000080d107211 */ /* 0x000fe400000fecff */
[----:B------:R-:W-:-:S03]  /*0320*/  ISETP.NE.U32.AND P0, PT, R9, RZ, PT ;  /* 0x000000ff0900720c */ /* 0x000fc60003f05070 */
[----:B------:R-:W-:-:S05]  /*0330*/  IMAD.X R6, RZ, RZ, R16, P1 ;  /* 0x000000ffff067224 */ /* 0x000fca00008e0610 */
[----:B------:R-:W-:-:S13]  /*0340*/  ISETP.NE.AND.EX P0, PT, R6, RZ, PT, P0 ;  /* 0x000000ff0600720c */ /* 0x000fda0003f05300 */
[----:B------:R-:W-:Y:S05]  /*0350*/  @!P0 BRA `(.L_x_1) ;  /* 0x0000000400088947 */ /* 0x000fea0003800000 */
[----:B------:R-:W0:Y:S01]  /*0360*/  LDCU.64 UR4, c[0x0][0x390] ;  /* 0x00007200ff0477ac */ /* 0x000e220008000a00 */
[----:B------:R-:W-:Y:S01]  /*0370*/  ISETP.GT.U32.AND P0, PT, R9, RZ, PT ;  /* 0x000000ff0900720c */ /* 0x000fe20003f04070 */
[----:B------:R-:W-:Y:S02]  /*0380*/  IMAD.MOV.U32 R0, RZ, RZ, RZ ;  /* 0x000000ffff007224 */ /* 0x000fe400078e00ff */
[----:B------:R-:W-:Y:S01]  /*0390*/  IMAD.MOV.U32 R11, RZ, RZ, RZ ;  /* 0x000000ffff0b7224 */ /* 0x000fe200078e00ff */
[----:B------:R-:W-:Y:S02]  /*03a0*/  ISETP.GT.U32.AND.EX P0, PT, R6, RZ, PT, P0 ;  /* 0x000000ff0600720c */ /* 0x000fe40003f04100 */
[----:B0-----:R-:W-:-:S04]  /*03b0*/  IADD3 R13, P1, PT, R15, UR4, RZ ;  /* 0x000000040f0d7c10 */ /* 0x001fc8000ff3e0ff */
[----:B------:R-:W-:-:S07]  /*03c0*/  IADD3.X R8, PT, PT, R8, UR5, RZ, P1, !PT ;  /* 0x0000000508087c10 */ /* 0x000fce0008ffe4ff */
[----:B------:R-:W-:-:S05]  /*03d0*/  @!P0 IADD3 R14, P1, PT, R0, R13, RZ ;  /* 0x0000000d000e8210 */ /* 0x000fca0007f3e0ff */
[----:B------:R-:W-:-:S05]  /*03e0*/  @!P0 IMAD.X R15, R11, 0x1, R8, P1 ;  /* 0x000000010b0f8824 */ /* 0x000fca00008e0608 */
[----:B------:R-:W2:Y:S01]  /*03f0*/  @!P0 LDG.E.U8 R14, desc[UR10][R14.64] ;  /* 0x0000000a0e0e8981 */ /* 0x000ea2000c1e1100 */
[----:B------:R-:W-:Y:S01]  /*0400*/  @!P0 IMAD.IADD R17, R1, 0x1, R0 ;  /* 0x0000000101118824 */ /* 0x000fe200078e0200 */
[----:B------:R-:W-:Y:S01]  /*0410*/  BSSY.RECONVERGENT B1, `(.L_x_2) ;  /* 0x000001e000017945 */ /* 0x000fe20003800200 */
[----:B------:R-:W-:Y:S02]  /*0420*/  @!P0 IMAD.MOV.U32 R0, RZ, RZ, 0x1 ;  /* 0x00000001ff008424 */ /* 0x000fe400078e00ff */
[----:B------:R-:W-:-:S03]  /*0430*/  @!P0 IMAD.MOV.U32 R11, RZ, RZ, RZ ;  /* 0x000000ffff0b8224 */ /* 0x000fc600078e00ff */
[----:B------:R-:W-:Y:S02]  /*0440*/  IADD3 R10, P3, PT, -R0, R9, RZ ;  /* 0x00000009000a7210 */ /* 0x000fe40007f7e1ff */
[----:B------:R-:W-:Y:S02]  /*0450*/  ISETP.GT.U32.AND P2, PT, R9, R0, PT ;  /* 0x000000000900720c */ /* 0x000fe40003f44070 */
[----:B------:R-:W-:Y:S01]  /*0460*/  ISETP.LE.U32.AND P1, PT, R10, 0x3, PT ;  /* 0x000000030a00780c */ /* 0x000fe20003f23070 */
[C---:B------:R-:W-:Y:S01]  /*0470*/  IMAD.X R10, R6.reuse, 0x1, ~R11, P3 ;  /* 0x00000001060a7824 */ /* 0x040fe200018e0e0b */
[----:B------:R-:W-:-:S04]  /*0480*/  ISETP.GT.U32.AND.EX P2, PT, R6, R11, PT, P2 ;  /* 0x0000000b0600720c */ /* 0x000fc80003f44120 */
[----:B------:R-:W-:Y:S01]  /*0490*/  ISETP.LE.U32.OR.EX P1, PT, R10, RZ, !P2, P1 ;  /* 0x000000ff0a00720c */ /* 0x000fe20005723510 */
[----:B--2---:R0:W-:-:S12]  /*04a0*/  @!P0 STL.U8 [R17], R14 ;  /* 0x0000000e11008387 */ /* 0x0041d80000100000 */
[----:B------:R-:W-:Y:S05]  /*04b0*/  @P1 BRA `(.L_x_3) ;  /* 0x00000000004c1947 */ /* 0x000fea0003800000 */
[----:B------:R-:W-:Y:S02]  /*04c0*/  IADD3 R21, P1, PT, R12, -0x2, RZ ;  /* 0xfffffffe0c157810 */ /* 0x000fe40007f3e0ff */
[----:B------:R-:W-:Y:S02]  /*04d0*/  PLOP3.LUT P0, PT, PT, PT, PT, 0x8, 0x80 ;  /* 0x000000000080781c */ /* 0x000fe40003f0e170 */
[----:B------:R-:W-:-:S11]  /*04e0*/  IADD3.X R18, PT, PT, R16, -0x1, RZ, P1, !PT ;  /* 0xffffffff10127810 */ /* 0x000fd60000ffe4ff */
.L_x_4:
[----:B0-----:R-:W-:-:S05]  /*04f0*/  IADD3 R14, P1, PT, R0, R13, RZ ;  /* 0x0000000d000e7210 */ /* 0x001fca0007f3e0ff */
[----:B------:R-:W-:-:S05]  /*0500*/  IMAD.X R15, R11, 0x1, R8, P1 ;  /* 0x000000010b0f7824 */ /* 0x000fca00008e0608 */
[----:B-1----:R-:W2:Y:S04]  /*0510*/  LDG.E.U8 R10, desc[UR10][R14.64] ;  /* 0x0000000a0e0a7981 */ /* 0x002ea8000c1e1100 */
[----:B------:R-:W3:Y:S04]  /*0520*/  LDG.E.U8 R12, desc[UR10][R14.64+0x1] ;  /* 0x0000010a0e0c7981 */ /* 0x000ee8000c1e1100 */
[----:B------:R-:W4:Y:S04]  /*0530*/  LDG.E.U8 R16, desc[UR10][R14.64+0x2] ;  /* 0x0000020a0e107981 */ /* 0x000f28000c1e1100 */
[----:B------:R-:W5:Y:S01]  /*0540*/  LDG.E.U8 R17, desc[UR10][R14.64+0x3] ;  /* 0x0000030a0e117981 */ /* 0x000f62000c1e1100 */
[----:B------:R-:W-:Y:S01]  /*0550*/  IMAD.IADD R19, R1, 0x1, R0 ;  /* 0x0000000101137824 */ /* 0x000fe200078e0200 */
[----:B------:R-:W-:-:S05]  /*0560*/  IADD3 R0, P1, PT, R0, 0x4, RZ ;  /* 0x0000000400007810 */ /* 0x000fca0007f3e0ff */
[----:B------:R-:W-:Y:S01]  /*0570*/  IMAD.X R11, RZ, RZ, R11, P1 ;  /* 0x000000ffff0b7224 */ /* 0x000fe200008e060b */
[----:B------:R-:W-:-:S04]  /*0580*/  ISETP.GE.U32.AND P1, PT, R0, R21, PT ;  /* 0x000000150000720c */ /* 0x000fc80003f26070 */
[----:B------:R-:W-:Y:S01]  /*0590*/  ISETP.GE.U32.AND.EX P1, PT, R11, R18, PT, P1 ;  /* 0x000000120b00720c */ /* 0x000fe20003f26110 */
[----:B--2---:R1:W-:Y:S04]  /*05a0*/  STL.U8 [R19], R10 ;  /* 0x0000000a13007387 */ /* 0x0043e80000100000 */
[----:B---3--:R1:W-:Y:S04]  /*05b0*/  STL.U8 [R19+0x1], R12 ;  /* 0x0000010c13007387 */ /* 0x0083e80000100000 */
[----:B----4-:R1:W-:Y:S04]  /*05c0*/  STL.U8 [R19+0x2], R16 ;  /* 0x0000021013007387 */ /* 0x0103e80000100000 */
[----:B-----5:R1:W-:Y:S01]  /*05d0*/  STL.U8 [R19+0x3], R17 ;  /* 0x0000031113007387 */ /* 0x0203e20000100000 */
[----:B------:R-:W-:Y:S05]  /*05e0*/  @!P1 BRA `(.L_x_4) ;  /* 0xfffffffc00c09947 */ /* 0x000fea000383ffff */
.L_x_3:
[----:B------:R-:W-:Y:S05]  /*05f0*/  BSYNC.RECONVERGENT B1 ;  /* 0x0000000000017941 */ /* 0x000fea0003800200 */
.L_x_2:
[----:B-1----:R-:W-:Y:S02]  /*0600*/  IADD3 R10, P3, PT, -R0, R9, RZ ;  /* 0x00000009000a7210 */ /* 0x002fe40007f7e1ff */
[----:B------:R-:W-:Y:S02]  /*0610*/  ISETP.GT.U32.AND P2, PT, R9, R0, PT ;  /* 0x000000000900720c */ /* 0x000fe40003f44070 */
[----:B------:R-:W-:Y:S01]  /*0620*/  ISETP.LE.U32.AND P1, PT, R10, 0x1, PT ;  /* 0x000000010a00780c */ /* 0x000fe20003f23070 */
[C---:B------:R-:W-:Y:S01]  /*0630*/  IMAD.X R10, R6.reuse, 0x1, ~R11, P3 ;  /* 0x00000001060a7824 */ /* 0x040fe200018e0e0b */
[----:B------:R-:W-:-:S04]  /*0640*/  ISETP.GT.U32.AND.EX P2, PT, R6, R11, PT, P2 ;  /* 0x0000000b0600720c */ /* 0x000fc80003f44120 */
[----:B------:R-:W-:-:S13]  /*0650*/  ISETP.LE.U32.OR.EX P1, PT, R10, RZ, !P2, P1 ;  /* 0x000000ff0a00720c */ /* 0x000fda0005723510 */
[C---:B0-----:R-:W-:Y:S01]  /*0660*/  @!P1 IADD3 R14, P2, PT, R0.reuse, R13, RZ ;  /* 0x0000000d000e9210 */ /* 0x041fe20007f5e0ff */
[----:B------:R-:W-:Y:S01]  /*0670*/  @!P1 IMAD.IADD R17, R1, 0x1, R0 ;  /* 0x0000000101119824 */ /* 0x000fe200078e0200 */
[----:B------:R-:W-:Y:S02]  /*0680*/  @!P1 IADD3 R0, P3, PT, R0, 0x2, RZ ;  /* 0x0000000200009810 */ /* 0x000fe40007f7e0ff */
[----:B------:R-:W-:Y:S01]  /*0690*/  @!P1 PLOP3.LUT P0, PT, PT, PT, PT, 0x8, 0x80 ;  /* 0x000000000080981c */ /* 0x000fe20003f0e170 */
[----:B------:R-:W-:Y:S01]  /*06a0*/  @!P1 IMAD.X R15, R11, 0x1, R8, P2 ;  /* 0x000000010b0f9824 */ /* 0x000fe200010e0608 */
[----:B------:R-:W-:Y:S01]  /*06b0*/  ISETP.LT.U32.AND P2, PT, R0, R9, PT ;  /* 0x000000090000720c */ /* 0x000fe20003f41070 */
[----:B------:R-:W-:-:S05]  /*06c0*/  @!P1 IMAD.X R11, RZ, RZ, R11, P3 ;  /* 0x000000ffff0b9224 */ /* 0x000fca00018e060b */
[----:B------:R-:W-:Y:S02]  /*06d0*/  ISETP.LT.U32.OR.EX P0, PT, R11, R6, P0, P2 ;  /* 0x000000060b00720c */ /* 0x000fe40000701520 */
[----:B------:R-:W2:Y:S11]  /*06e0*/  @!P1 LDG.E.U8 R6, desc[UR10][R14.64] ;  /* 0x0000000a0e069981 */ /* 0x000eb6000c1e1100 */
[----:B------:R-:W-:-:S05]  /*06f0*/  @P0 IADD3 R12, P2, PT, R0, R13, RZ ;  /* 0x0000000d000c0210 */ /* 0x000fca0007f5e0ff */
[----:B------:R-:W-:Y:S02]  /*0700*/  @P0 IMAD.X R13, R11, 0x1, R8, P2 ;  /* 0x000000010b0d0824 */ /* 0x000fe400010e0608 */
[----:B------:R-:W3:Y:S04]  /*0710*/  @!P1 LDG.E.U8 R8, desc[UR10][R14.64+0x1] ;  /* 0x0000010a0e089981 */ /* 0x000ee8000c1e1100 */
[----:B------:R-:W4:Y:S01]  /*0720*/  @P0 LDG.E.U8 R12, desc[UR10][R12.64] ;  /* 0x0000000a0c0c0981 */ /* 0x000f22000c1e1100 */
[----:B------:R-:W-:-:S03]  /*0730*/  @P0 IMAD.IADD R9, R1, 0x1, R0 ;  /* 0x0000000101090824 */ /* 0x000fc600078e0200 */
[----:B--2---:R0:W-:Y:S04]  /*0740*/  @!P1 STL.U8 [R17], R6 ;  /* 0x0000000611009387 */ /* 0x0041e80000100000 */
[----:B---3--:R0:W-:Y:S04]  /*0750*/  @!P1 STL.U8 [R17+0x1], R8 ;  /* 0x0000010811009387 */ /* 0x0081e80000100000 */
[----:B----4-:R0:W-:Y:S04]  /*0760*/  @P0 STL.U8 [R9], R12 ;  /* 0x0000000c09000387 */ /* 0x0101e80000100000 */
[----:B------:R0:W5:Y:S02]  /*0770*/  LDL.64 R10, [R1] ;  /* 0x00000000010a7983 */ /* 0x0001640000100a00 */
.L_x_1:
[----:B------:R-:W-:Y:S05]  /*0780*/  BSYNC.RECONVERGENT B0 ;  /* 0x0000000000007941 */ /* 0x000fea0003800200 */
.L_x_0:
[----:B0-----:R-:W-:Y:S01]  /*0790*/  LOP3.LUT R9, R4, 0x7, RZ, 0xc0, !PT ;  /* 0x0000000704097812 */ /* 0x001fe200078ec0ff */
[----:B------:R-:W0:Y:S01]  /*07a0*/  LDCU.64 UR4, c[0x0][0x380] ;  /* 0x00007000ff0477ac */ /* 0x000e220008000a00 */
[----:B------:R-:W-:Y:S02]  /*07b0*/  IMAD.MOV.U32 R6, RZ, RZ, RZ ;  /* 0x000000ffff067224 */ /* 0x000fe400078e00ff */
[-CC-:B-----5:R-:W-:Y:S02]  /*07c0*/  SHF.R.U64 R0, R10, R9.reuse, R11.reuse ;  /* 0x000000090a007219 */ /* 0x1a0fe4000000120b */
[----:B------:R-:W-:Y:S02]  /*07d0*/  SHF.R.U32.HI R9, RZ, R9, R11 ;  /* 0x00000009ff097219 */ /* 0x000fe4000001160b */
[----:B------:R-:W-:Y:S02]  /*07e0*/  LOP3.LUT R0, R0, UR8, RZ, 0x30, !PT ;  /* 0x0000000800007c12 */ /* 0x000fe4000f8e30ff */
[----:B------:R-:W-:-:S03]  /*07f0*/  LOP3.LUT R9, R9, UR12, RZ, 0x30, !PT ;  /* 0x0000000c09097c12 */ /* 0x000fc6000f8e30ff */
[C---:B------:R-:W-:Y:S01]  /*0800*/  IMAD.SHL.U32 R8, R0.reuse, 0x2, RZ ;  /* 0x0000000200087824 */ /* 0x040fe200078e00ff */
[----:B------:R-:W-:-:S04]  /*0810*/  SHF.L.U64.HI R0, R0, 0x1, R9 ;  /* 0x0000000100007819 */ /* 0x000fc80000010209 */
[----:B------:R-:W-:-:S04]  /*0820*/  LOP3.LUT R8, R8, 0xfffffffc, RZ, 0xc0, !PT ;  /* 0xfffffffc08087812 */ /* 0x000fc800078ec0ff */
[----:B0-----:R-:W-:Y:S01]  /*0830*/  IADD3 R8, P0, PT, R8, UR4, RZ ;  /* 0x0000000408087c10 */ /* 0x001fe2000ff1e0ff */
[----:B------:R-:W0:Y:S03]  /*0840*/  LDCU UR4, c[0x3][URZ] ;  /* 0x00c00000ff0477ac */ /* 0x000e260008000800 */
[----:B------:R-:W-:-:S05]  /*0850*/  IADD3.X R9, PT, PT, R0, UR5, RZ, P0, !PT ;  /* 0x0000000500097c10 */ /* 0x000fca00087fe4ff */
[----:B------:R-:W2:Y:S01]  /*0860*/  ATOMG.E.CAS.STRONG.GPU PT, R6, [R8], R6, R7 ;  /* 0x00000006080673a9 */ /* 0x000ea200001ee107 */
[----:B------:R-:W-:Y:S01]  /*0870*/  BSSY.RECONVERGENT B0, `(.L_x_5) ;  /* 0x0000014000007945 */ /* 0x000fe20003800200 */
[----:B0-----:R-:W-:-:S04]  /*0880*/  IADD3 R4, P1, PT, R4, UR4, RZ ;  /* 0x0000000404047c10 */ /* 0x001fc8000ff3e0ff */
[----:B------:R-:W-:Y:S02]  /*0890*/  IADD3.X R5, PT, PT, R5, UR9, RZ, P1, !PT ;  /* 0x0000000905057c10 */ /* 0x000fe40008ffe4ff */
[----:B------:R-:W-:-:S04]  /*08a0*/  ISETP.NE.U32.AND P0, PT, R4, R2, PT ;  /* 0x000000020400720c */ /* 0x000fc80003f05070 */
[----:B------:R-:W-:Y:S02]  /*08b0*/  ISETP.NE.AND.EX P0, PT, R5, R3, PT, P0 ;  /* 0x000000030500720c */ /* 0x000fe40003f05300 */
[----:B--2---:R-:W-:-:S13]  /*08c0*/  ISETP.NE.AND P1, PT, R6, RZ, PT ;  /* 0x000000ff0600720c */ /* 0x004fda0003f25270 */
[----:B------:R-:W-:Y:S05]  /*08d0*/  @P1 BRA `(.L_x_6) ;  /* 0x0000000000341947 */ /* 0x000fea0003800000 */
[----:B------:R-:W0:Y:S01]  /*08e0*/  S2R R0, SR_LANEID ;  /* 0x0000000000007919 */ /* 0x000e220000000000 */
[----:B------:R-:W1:Y:S01]  /*08f0*/  LDC.64 R8, c[0x4][RZ] ;  /* 0x01000000ff087b82 */ /* 0x000e620000000a00 */
[----:B------:R-:W-:Y:S02]  /*0900*/  VOTEU.ANY UR4, UPT, PT ;  /* 0x0000000000047886 */ /* 0x000fe400038e0100 */
[----:B------:R-:W-:Y:S02]  /*0910*/  UPOPC UR6, UR4 ;  /* 0x00000004000672bf */ /* 0x000fe40008000000 */
[----:B------:R-:W-:Y:S02]  /*0920*/  UFLO.U32 UR5, UR4 ;  /* 0x00000004000572bd */ /* 0x000fe400080e0000 */
[----:B------:R-:W-:Y:S01]  /*0930*/  UIMAD.WIDE.U32 UR6, UR6, 0x1, URZ ;  /* 0x00000001060678a5 */ /* 0x000fe2000f8e00ff */
[----:B------:R-:W-:-:S03]  /*0940*/  UMOV UR4, URZ ;  /* 0x000000ff00047c82 */ /* 0x000fc60008000000 */
[----:B------:R-:W-:Y:S02]  /*0950*/  UIADD3 UR4, UPT, UPT, UR7, UR4, URZ ;  /* 0x0000000407047290 */ /* 0x000fe4000fffe0ff */
[----:B------:R-:W-:Y:S02]  /*0960*/  IMAD.U32 R13, RZ, RZ, UR7 ;  /* 0x00000007ff0d7e24 */ /* 0x000fe4000f8e00ff */
[----:B------:R-:W-:Y:S02]  /*0970*/  IMAD.U32 R12, RZ, RZ, UR6 ;  /* 0x00000006ff0c7e24 */ /* 0x000fe4000f8e00ff */
[----:B------:R-:W-:Y:S01]  /*0980*/  IMAD.U32 R13, RZ, RZ, UR4 ;  /* 0x00000004ff0d7e24 */ /* 0x000fe2000f8e00ff */
[----:B0-----:R-:W-:-:S13]  /*0990*/  ISETP.EQ.U32.AND P1, PT, R0, UR5, PT ;  /* 0x0000000500007c0c */ /* 0x001fda000bf22070 */
[----:B-1----:R0:W-:Y:S02]  /*09a0*/  @P1 REDG.E.ADD.64.STRONG.GPU desc[UR10][R8.64], R12 ;  /* 0x0000000c0800198e */ /* 0x0021e4000c12e50a */
.L_x_6:
[----:B------:R-:W-:Y:S05]  /*09b0*/  BSYNC.RECONVERGENT B0 ;  /* 0x0000000000007941 */ /* 0x000fea0003800200 */
.L_x_5:
[----:B------:R-:W-:Y:S05]  /*09c0*/  @!P0 EXIT ;  /* 0x000000000000894d */ /* 0x000fea0003800000 */
[----:B------:R-:W-:Y:S05]  /*09d0*/  BRA `(.L_x_7) ;  /* 0xfffffff8002c7947 */ /* 0x000fea000383ffff */
.L_x_8:
[----:B------:R-:W-:-:S00]  /*09e0*/  BRA `(.L_x_8) ;  /* 0xfffffffc00fc7947 */ /* 0x000fc0000383ffff */
[----:B------:R-:W-:-:S00]  /*09f0*/  NOP ;  /* 0x0000000000007918 */ /* 0x000fc00000000000 */
        /* <DEDUP_REMOVED lines=8> */
.L_x_9:


//--------------------- .nv.shared.reserved.0     --------------------------
	.section	.nv.shared.reserved.0,"aw",@nobits
	.weak		__nv_reservedSMEM_offset_0_alias
	.size		__nv_reservedSMEM_offset_0_alias, 0, 64
	.other		__nv_reservedSMEM_offset_0_alias,@"STO_CUDA_RESERVED_SHARED STV_DEFAULT"
__nv_reservedSMEM_offset_0_alias:
	.zero		0
	.zero		64


//--------------------- .nv.global                --------------------------
	.section	.nv.global,"aw",@nobits
	.align	8
.nv.global:
	.type		d_visited,@object
	.size		d_visited,(.L_0 - d_visited)
d_visited:
	.zero		8
.L_0:


//--------------------- .nv.constant0._Z4kBFSPiPmPhi --------------------------
	.section	.nv.constant0._Z4kBFSPiPmPhi,"a",@progbits
	.sectionflags	@""
	.align	4
.nv.constant0._Z4kBFSPiPmPhi:
	.zero		924


//--------------------- SYMBOLS --------------------------

	.type		.nv.reservedSmem.offset0,@object
	.size		.nv.reservedSmem.offset0,0x4
